//
// Generated by NVIDIA NVVM Compiler
//
// Compiler Build ID: CL-36424714
// Cuda compilation tools, release 13.0, V13.0.88
// Based on NVVM 20.0.0
//

.version 9.0
.target sm_100
.address_size 64

	// .globl	_Z21mod27_attractor_checkPmPbi

.visible .entry _Z21mod27_attractor_checkPmPbi(
	.param .u64 .ptr .align 1 _Z21mod27_attractor_checkPmPbi_param_0,
	.param .u64 .ptr .align 1 _Z21mod27_attractor_checkPmPbi_param_1,
	.param .u32 _Z21mod27_attractor_checkPmPbi_param_2
)
{
	.reg .pred 	%p<7>;
	.reg .b16 	%rs<2>;
	.reg .b32 	%r<7>;
	.reg .b64 	%rd<61>;

	ld.param.u64 	%rd8, [_Z21mod27_attractor_checkPmPbi_param_0];
	ld.param.u64 	%rd9, [_Z21mod27_attractor_checkPmPbi_param_1];
	ld.param.u32 	%r2, [_Z21mod27_attractor_checkPmPbi_param_2];
	mov.u32 	%r3, %ctaid.x;
	mov.u32 	%r4, %ntid.x;
	mov.u32 	%r5, %tid.x;
	mad.lo.s32 	%r1, %r3, %r4, %r5;
	setp.ge.s32 	%p1, %r1, %r2;
	@%p1 bra 	$L__BB0_4;
	cvta.to.global.u64 	%rd10, %rd8;
	shl.b32 	%r6, %r1, 2;
	mul.wide.s32 	%rd11, %r6, 8;
	add.s64 	%rd12, %rd10, %rd11;
	ld.global.u64 	%rd13, [%rd12];
	mul.hi.u64 	%rd14, %rd13, -7515340178177965473;
	shr.u64 	%rd15, %rd14, 4;
	mul.lo.s64 	%rd16, %rd15, 27;
	sub.s64 	%rd17, %rd13, %rd16;
	ld.global.u64 	%rd18, [%rd12+8];
	add.s64 	%rd19, %rd18, %rd15;
	mul.hi.u64 	%rd20, %rd19, -7515340178177965473;
	shr.u64 	%rd21, %rd20, 4;
	mul.lo.s64 	%rd22, %rd21, 27;
	sub.s64 	%rd23, %rd19, %rd22;
	add.s64 	%rd24, %rd23, %rd17;
	add.s64 	%rd26, %rd24, -27;
	setp.lt.u64 	%p2, %rd24, 27;
	selp.b64 	%rd27, %rd24, %rd26, %p2;
	ld.global.u64 	%rd28, [%rd12+16];
	add.s64 	%rd29, %rd28, %rd21;
	mul.hi.u64 	%rd30, %rd29, -7515340178177965473;
	shr.u64 	%rd31, %rd30, 4;
	mul.lo.s64 	%rd32, %rd31, 27;
	sub.s64 	%rd33, %rd29, %rd32;
	add.s64 	%rd34, %rd33, %rd27;
	mul.hi.u64 	%rd35, %rd34, -7515340178177965473;
	shr.u64 	%rd36, %rd35, 4;
	mul.lo.s64 	%rd37, %rd36, 27;
	sub.s64 	%rd38, %rd34, %rd37;
	ld.global.u64 	%rd39, [%rd12+24];
	add.s64 	%rd59, %rd39, %rd31;
	mul.hi.u64 	%rd40, %rd59, -7515340178177965473;
	shr.u64 	%rd41, %rd40, 4;
	mul.lo.s64 	%rd42, %rd41, 27;
	sub.s64 	%rd43, %rd59, %rd42;
	add.s64 	%rd44, %rd43, %rd38;
	add.s64 	%rd46, %rd44, -27;
	setp.lt.u64 	%p3, %rd44, 27;
	selp.b64 	%rd60, %rd44, %rd46, %p3;
	setp.lt.u64 	%p4, %rd59, 27;
	@%p4 bra 	$L__BB0_3;
$L__BB0_2:
	mul.hi.u64 	%rd47, %rd59, -7515340178177965473;
	shr.u64 	%rd5, %rd47, 4;
	mul.hi.u64 	%rd48, %rd5, 683212743470724134;
	mul.lo.s64 	%rd49, %rd48, 27;
	sub.s64 	%rd50, %rd5, %rd49;
	add.s64 	%rd51, %rd60, %rd50;
	mul.hi.u64 	%rd52, %rd51, -7515340178177965473;
	shr.u64 	%rd53, %rd52, 4;
	mul.lo.s64 	%rd54, %rd53, 27;
	sub.s64 	%rd60, %rd51, %rd54;
	setp.gt.u64 	%p5, %rd59, 728;
	mov.u64 	%rd59, %rd5;
	@%p5 bra 	$L__BB0_2;
$L__BB0_3:
	setp.eq.s64 	%p6, %rd60, 0;
	selp.u16 	%rs1, 1, 0, %p6;
	cvt.s64.s32 	%rd55, %r1;
	cvta.to.global.u64 	%rd56, %rd9;
	add.s64 	%rd57, %rd56, %rd55;
	st.global.u8 	[%rd57], %rs1;
$L__BB0_4:
	ret;

}


// ===== COMPILED SASS (sm_100) =====

	.target	sm_100

	.elftype	@"ET_EXEC"


//--------------------- .note.nv.tkinfo           --------------------------
	.section	.note.nv.tkinfo,"",@"SHT_NOTE"
	.sectionflags	@"SHF_NOTE_NV_TKINFO"
	.tkinfo
        /*0018*/ 	.word	0x00000002
        /*0030*/ 	.string	""
        /*0030*/ 	.string	"ptxas"
        /*0030*/ 	.string	"Cuda compilation tools, release 13.0, V13.0.88"
        /*0030*/ 	.string	"Build cuda_13.0.r13.0/compiler.36424714_0"
        /*0030*/ 	.string	"-arch sm_100 -m 64 "



//--------------------- .note.nv.cuinfo           --------------------------
	.section	.note.nv.cuinfo,"",@"SHT_NOTE"
	.sectionflags	@"SHF_NOTE_NV_CUINFO"
        /*0018*/ 	.short	0x0002
        /*001a*/ 	.short	0x0064
        /*001c*/ 	.short	0x0082
	.zero		2


//--------------------- .nv.info                  --------------------------
	.section	.nv.info,"",@"SHT_CUDA_INFO"
	.align	4


	//----- nvinfo : EIATTR_REGCOUNT
	.align		4
        /*0000*/ 	.byte	0x04, 0x2f
        /*0002*/ 	.short	(.L_1 - .L_0)
	.align		4
.L_0:
        /*0004*/ 	.word	index@(_Z21mod27_attractor_checkPmPbi)
        /*0008*/ 	.word	0x00000016


	//----- nvinfo : EIATTR_FRAME_SIZE
	.align		4
.L_1:
        /*000c*/ 	.byte	0x04, 0x11
        /*000e*/ 	.short	(.L_3 - .L_2)
	.align		4
.L_2:
        /*0010*/ 	.word	index@(_Z21mod27_attractor_checkPmPbi)
        /*0014*/ 	.word	0x00000000


	//----- nvinfo : EIATTR_MIN_STACK_SIZE
	.align		4
.L_3:
        /*0018*/ 	.byte	0x04, 0x12
        /*001a*/ 	.short	(.L_5 - .L_4)
	.align		4
.L_4:
        /*001c*/ 	.word	index@(_Z21mod27_attractor_checkPmPbi)
        /*0020*/ 	.word	0x00000000
.L_5:


//--------------------- .nv.compat                --------------------------
	.section	.nv.compat,"",@"SHT_CUDA_COMPAT_INFO"
	.align	4
        /*0000*/ 	.byte	0x02, 0x09, 0x00, 0x00, 0x02, 0x02, 0x01, 0x00, 0x02, 0x05, 0x05, 0x00, 0x03, 0x07, 0x01, 0x01
        /*0010*/ 	.byte	0x02, 0x03, 0x00, 0x00, 0x02, 0x06, 0x01, 0x00, 0x04, 0x0b, 0x08, 0x00, 0x09, 0x00, 0x00, 0x00
        /*0020*/ 	.byte	0x00, 0x00, 0x00, 0x00


//--------------------- .nv.info._Z21mod27_attractor_checkPmPbi --------------------------
	.section	.nv.info._Z21mod27_attractor_checkPmPbi,"",@"SHT_CUDA_INFO"
	.sectionflags	@""
	.align	4


	//----- nvinfo : EIATTR_CUDA_API_VERSION
	.align		4
        /*0000*/ 	.byte	0x04, 0x37
        /*0002*/ 	.short	(.L_7 - .L_6)
.L_6:
        /*0004*/ 	.word	0x00000082


	//----- nvinfo : EIATTR_KPARAM_INFO
	.align		4
.L_7:
        /*0008*/ 	.byte	0x04, 0x17
        /*000a*/ 	.short	(.L_9 - .L_8)
.L_8:
        /*000c*/ 	.word	0x00000000
        /*0010*/ 	.short	0x0002
        /*0012*/ 	.short	0x0010
        /*0014*/ 	.byte	0x00, 0xf0, 0x11, 0x00


	//----- nvinfo : EIATTR_KPARAM_INFO
	.align		4
.L_9:
        /*0018*/ 	.byte	0x04, 0x17
        /*001a*/ 	.short	(.L_11 - .L_10)
.L_10:
        /*001c*/ 	.word	0x00000000
        /*0020*/ 	.short	0x0001
        /*0022*/ 	.short	0x0008
        /*0024*/ 	.byte	0x00, 0xf5, 0x21, 0x00


	//----- nvinfo : EIATTR_KPARAM_INFO
	.align		4
.L_11:
        /*0028*/ 	.byte	0x04, 0x17
        /*002a*/ 	.short	(.L_13 - .L_12)
.L_12:
        /*002c*/ 	.word	0x00000000
        /*0030*/ 	.short	0x0000
        /*0032*/ 	.short	0x0000
        /*0034*/ 	.byte	0x00, 0xf5, 0x21, 0x00


	//----- nvinfo : EIATTR_SPARSE_MMA_MASK
	.align		4
.L_13:
        /*0038*/ 	.byte	0x03, 0x50
        /*003a*/ 	.short	0x0000


	//----- nvinfo : EIATTR_MAXREG_COUNT
	.align		4
        /*003c*/ 	.byte	0x03, 0x1b
        /*003e*/ 	.short	0x00ff


	//----- nvinfo : EIATTR_MERCURY_ISA_VERSION
	.align		4
        /*0040*/ 	.byte	0x03, 0x5f
        /*0042*/ 	.short	0x0101


	//----- nvinfo : EIATTR_VRC_CTA_INIT_COUNT
	.align		4
        /*0044*/ 	.byte	0x02, 0x4a
	.zero		1
	.zero		1


	//----- nvinfo : EIATTR_EXIT_INSTR_OFFSETS
	.align		4
        /*0048*/ 	.byte	0x04, 0x1c
        /*004a*/ 	.short	(.L_15 - .L_14)


	//   ....[0]....
.L_14:
        /*004c*/ 	.word	0x00000070


	//   ....[1]....
        /*0050*/ 	.word	0x00000960


	//----- nvinfo : EIATTR_CRS_STACK_SIZE
	.align		4
.L_15:
        /*0054*/ 	.byte	0x04, 0x1e
        /*0056*/ 	.short	(.L_17 - .L_16)
.L_16:
        /*0058*/ 	.word	0x00000000


	//----- nvinfo : EIATTR_CBANK_PARAM_SIZE
	.align		4
.L_17:
        /*005c*/ 	.byte	0x03, 0x19
        /*005e*/ 	.short	0x0014


	//----- nvinfo : EIATTR_PARAM_CBANK
	.align		4
        /*0060*/ 	.byte	0x04, 0x0a
        /*0062*/ 	.short	(.L_19 - .L_18)
	.align		4
.L_18:
        /*0064*/ 	.word	index@(.nv.constant0._Z21mod27_attractor_checkPmPbi)
        /*0068*/ 	.short	0x0380
        /*006a*/ 	.short	0x0014


	//----- nvinfo : EIATTR_SW_WAR
	.align		4
.L_19:
        /*006c*/ 	.byte	0x04, 0x36
        /*006e*/ 	.short	(.L_21 - .L_20)
.L_20:
        /*0070*/ 	.word	0x00000008
.L_21:


//--------------------- .nv.callgraph             --------------------------
	.section	.nv.callgraph,"",@"SHT_CUDA_CALLGRAPH"
	.align	4
	.sectionentsize	8
	.align		4
        /*0000*/ 	.word	0x00000000
	.align		4
        /*0004*/ 	.word	0xffffffff
	.align		4
        /*0008*/ 	.word	0x00000000
	.align		4
        /*000c*/ 	.word	0xfffffffe
	.align		4
        /*0010*/ 	.word	0x00000000
	.align		4
        /*0014*/ 	.word	0xfffffffd
	.align		4
        /*0018*/ 	.word	0x00000000
	.align		4
        /*001c*/ 	.word	0xfffffffc


//--------------------- .text._Z21mod27_attractor_checkPmPbi --------------------------
	.section	.text._Z21mod27_attractor_checkPmPbi,"ax",@progbits
	.align	128
        .global         _Z21mod27_attractor_checkPmPbi
        .type           _Z21mod27_attractor_checkPmPbi,@function
        .size           _Z21mod27_attractor_checkPmPbi,(.L_x_4 - _Z21mod27_attractor_checkPmPbi)
        .other          _Z21mod27_attractor_checkPmPbi,@"STO_CUDA_ENTRY STV_DEFAULT"
_Z21mod27_attractor_checkPmPbi:
.text._Z21mod27_attractor_checkPmPbi:
[----:B------:R-:W-:Y:S01]  /*0000*/  LDC R1, c[0x0][0x37c] ;  /* 0x0000df00ff017b82 */ /* 0x000fe20000000800 */
[----:B------:R-:W0:Y:S07]  /*0010*/  S2R R3, SR_TID.X ;  /* 0x0000000000037919 */ /* 0x000e2e0000002100 */
[----:B------:R-:W0:Y:S01]  /*0020*/  S2UR UR4, SR_CTAID.X ;  /* 0x00000000000479c3 */ /* 0x000e220000002500 */
[----:B------:R-:W1:Y:S07]  /*0030*/  LDCU UR5, c[0x0][0x390] ;  /* 0x00007200ff0577ac */ /* 0x000e6e0008000800 */
[----:B------:R-:W0:Y:S02]  /*0040*/  LDC R0, c[0x0][0x360] ;  /* 0x0000d800ff007b82 */ /* 0x000e240000000800 */
[----:B0-----:R-:W-:-:S05]  /*0050*/  IMAD R0, R0, UR4, R3 ;  /* 0x0000000400007c24 */ /* 0x001fca000f8e0203 */
[----:B-1----:R-:W-:-:S13]  /*0060*/  ISETP.GE.AND P0, PT, R0, UR5, PT ;  /* 0x0000000500007c0c */ /* 0x002fda000bf06270 */
[----:B------:R-:W-:Y:S05]  /*0070*/  @P0 EXIT ;  /* 0x000000000000094d */ /* 0x000fea0003800000 */
[----:B------:R-:W0:Y:S01]  /*0080*/  LDC.64 R12, c[0x0][0x380] ;  /* 0x0000e000ff0c7b82 */ /* 0x000e220000000a00 */
[----:B------:R-:W1:Y:S01]  /*0090*/  LDCU.64 UR4, c[0x0][0x358] ;  /* 0x00006b00ff0477ac */ /* 0x000e620008000a00 */
[----:B------:R-:W-:-:S04]  /*00a0*/  IMAD.SHL.U32 R3, R0, 0x4, RZ ;  /* 0x0000000400037824 */ /* 0x000fc800078e00ff */
[----:B0-----:R-:W-:-:S05]  /*00b0*/  IMAD.WIDE R12, R3, 0x8, R12 ;  /* 0x00000008030c7825 */ /* 0x001fca00078e020c */
[----:B-1----:R-:W2:Y:S04]  /*00c0*/  LDG.E.64 R4, desc[UR4][R12.64] ;  /* 0x000000040c047981 */ /* 0x002ea8000c1e1b00 */
[----:B------:R-:W3:Y:S04]  /*00d0*/  LDG.E.64 R10, desc[UR4][R12.64+0x8] ;  /* 0x000008040c0a7981 */ /* 0x000ee8000c1e1b00 */
[----:B------:R-:W4:Y:S04]  /*00e0*/  LDG.E.64 R6, desc[UR4][R12.64+0x10] ;  /* 0x000010040c067981 */ /* 0x000f28000c1e1b00 */
[----:B------:R0:W5:Y:S01]  /*00f0*/  LDG.E.64 R2, desc[UR4][R12.64+0x18] ;  /* 0x000018040c027981 */ /* 0x000162000c1e1b00 */
[----:B------:R-:W-:Y:S01]  /*0100*/  BSSY.RECONVERGENT B0, `(.L_x_0) ;  /* 0x000007e000007945 */ /* 0x000fe20003800200 */
[----:B--2---:R-:W-:-:S04]  /*0110*/  IMAD.WIDE.U32 R8, R5, 0x97b425f, RZ ;  /* 0x097b425f05087825 */ /* 0x004fc800078e00ff */
[----:B------:R-:W-:-:S04]  /*0120*/  IMAD.WIDE.U32 R14, P0, R4, -0x684bda13, R8 ;  /* 0x97b425ed040e7825 */ /* 0x000fc80007800008 */
[----:B------:R-:W-:Y:S01]  /*0130*/  IMAD.WIDE.U32 R8, R4, 0x97b425f, RZ ;  /* 0x097b425f04087825 */ /* 0x000fe200078e00ff */
[----:B------:R-:W-:-:S03]  /*0140*/  MOV R16, R15 ;  /* 0x0000000f00107202 */ /* 0x000fc60000000f00 */
[----:B------:R-:W-:Y:S01]  /*0150*/  IMAD.X R17, RZ, RZ, RZ, P0 ;  /* 0x000000ffff117224 */ /* 0x000fe200000e06ff */
[----:B------:R-:W-:-:S05]  /*0160*/  IADD3 RZ, P0, PT, R9, R14, RZ ;  /* 0x0000000e09ff7210 */ /* 0x000fca0007f1e0ff */
[----:B------:R-:W-:-:S05]  /*0170*/  IMAD.WIDE.U32.X R14, R5, -0x684bda13, R16, P0 ;  /* 0x97b425ed050e7825 */ /* 0x000fca00000e0410 */
[--C-:B------:R-:W-:Y:S02]  /*0180*/  SHF.R.U64 R9, R14, 0x4, R15.reuse ;  /* 0x000000040e097819 */ /* 0x100fe4000000120f */
[----:B------:R-:W-:Y:S02]  /*0190*/  SHF.R.U32.HI R8, RZ, 0x4, R15 ;  /* 0x00000004ff087819 */ /* 0x000fe4000001160f */
[----:B---3--:R-:W-:Y:S01]  /*01a0*/  IADD3 R10, P0, PT, R10, R9, RZ ;  /* 0x000000090a0a7210 */ /* 0x008fe20007f1e0ff */
[----:B------:R-:W-:-:S04]  /*01b0*/  IMAD.WIDE.U32 R4, R9, -0x1b, R4 ;  /* 0xffffffe509047825 */ /* 0x000fc800078e0004 */
[----:B------:R-:W-:Y:S02]  /*01c0*/  IMAD.X R11, R11, 0x1, R8, P0 ;  /* 0x000000010b0b7824 */ /* 0x000fe400000e0608 */
[----:B------:R-:W-:Y:S02]  /*01d0*/  IMAD R8, R8, -0x1b, RZ ;  /* 0xffffffe508087824 */ /* 0x000fe400078e02ff */
[----:B0-----:R-:W-:-:S03]  /*01e0*/  IMAD.WIDE.U32 R12, R11, 0x97b425f, RZ ;  /* 0x097b425f0b0c7825 */ /* 0x001fc600078e00ff */
[----:B------:R-:W-:Y:S01]  /*01f0*/  IADD3 R8, PT, PT, R5, -R9, R8 ;  /* 0x8000000905087210 */ /* 0x000fe20007ffe008 */
        /* <DEDUP_REMOVED lines=8> */
[----:B----4-:R-:W-:Y:S01]  /*0280*/  IADD3 R6, P0, PT, R6, R15, RZ ;  /* 0x0000000f06067210 */ /* 0x010fe20007f1e0ff */
[----:B------:R-:W-:-:S04]  /*0290*/  IMAD.WIDE.U32 R10, R15, -0x1b, R10 ;  /* 0xffffffe50f0a7825 */ /* 0x000fc800078e000a */
[----:B------:R-:W-:Y:S02]  /*02a0*/  IMAD.X R7, R7, 0x1, R17, P0 ;  /* 0x0000000107077824 */ /* 0x000fe400000e0611 */
[----:B------:R-:W-:-:S04]  /*02b0*/  IMAD.WIDE.U32 R18, R6, 0x97b425f, RZ ;  /* 0x097b425f06127825 */ /* 0x000fc800078e00ff */
[----:B------:R-:W-:-:S04]  /*02c0*/  IMAD.WIDE.U32 R12, R7, 0x97b425f, RZ ;  /* 0x097b425f070c7825 */ /* 0x000fc800078e00ff */
[----:B------:R-:W-:Y:S02]  /*02d0*/  IMAD R14, R17, -0x1b, RZ ;  /* 0xffffffe5110e7824 */ /* 0x000fe400078e02ff */
[----:B------:R-:W-:-:S03]  /*02e0*/  IMAD.WIDE.U32 R12, P0, R6, -0x684bda13, R12 ;  /* 0x97b425ed060c7825 */ /* 0x000fc6000780000c */
[----:B------:R-:W-:Y:S01]  /*02f0*/  IADD3 R15, PT, PT, R11, -R15, R14 ;  /* 0x8000000f0b0f7210 */ /* 0x000fe20007ffe00e */
[----:B------:R-:W-:Y:S01]  /*0300*/  IMAD.X R17, RZ, RZ, RZ, P0 ;  /* 0x000000ffff117224 */ /* 0x000fe200000e06ff */
[----:B------:R-:W-:Y:S02]  /*0310*/  IADD3 RZ, P1, PT, R19, R12, RZ ;  /* 0x0000000c13ff7210 */ /* 0x000fe40007f3e0ff */
[----:B------:R-:W-:Y:S02]  /*0320*/  MOV R16, R13 ;  /* 0x0000000d00107202 */ /* 0x000fe40000000f00 */
[----:B------:R-:W-:-:S03]  /*0330*/  IADD3 R11, P0, PT, R4, R10, RZ ;  /* 0x0000000a040b7210 */ /* 0x000fc60007f1e0ff */
[----:B------:R-:W-:-:S04]  /*0340*/  IMAD.WIDE.U32.X R16, R7, -0x684bda13, R16, P1 ;  /* 0x97b425ed07107825 */ /* 0x000fc800008e0410 */
[----:B------:R-:W-:Y:S01]  /*0350*/  IMAD.X R13, R15, 0x1, R8, P0 ;  /* 0x000000010f0d7824 */ /* 0x000fe200000e0608 */
[C---:B------:R-:W-:Y:S02]  /*0360*/  ISETP.GE.U32.AND P0, PT, R11.reuse, 0x1b, PT ;  /* 0x0000001b0b00780c */ /* 0x040fe40003f06070 */
[--C-:B------:R-:W-:Y:S02]  /*0370*/  SHF.R.U64 R9, R16, 0x4, R17.reuse ;  /* 0x0000000410097819 */ /* 0x100fe40000001211 */
[----:B------:R-:W-:Y:S02]  /*0380*/  SHF.R.U32.HI R17, RZ, 0x4, R17 ;  /* 0x00000004ff117819 */ /* 0x000fe40000011611 */
[----:B------:R-:W-:Y:S01]  /*0390*/  IADD3 R8, P1, PT, R11, -0x1b, RZ ;  /* 0xffffffe50b087810 */ /* 0x000fe20007f3e0ff */
[----:B------:R-:W-:Y:S01]  /*03a0*/  IMAD.WIDE.U32 R4, R9, -0x1b, R6 ;  /* 0xffffffe509047825 */ /* 0x000fe200078e0006 */
[C---:B------:R-:W-:Y:S02]  /*03b0*/  ISETP.GE.U32.AND.EX P0, PT, R13.reuse, RZ, PT, P0 ;  /* 0x000000ff0d00720c */ /* 0x040fe40003f06100 */
[----:B------:R-:W-:Y:S01]  /*03c0*/  IADD3.X R10, PT, PT, R13, -0x1, RZ, P1, !PT ;  /* 0xffffffff0d0a7810 */ /* 0x000fe20000ffe4ff */
[----:B------:R-:W-:Y:S01]  /*03d0*/  IMAD R12, R17, -0x1b, RZ ;  /* 0xffffffe5110c7824 */ /* 0x000fe200078e02ff */
[----:B------:R-:W-:-:S02]  /*03e0*/  SEL R7, R11, R8, !P0 ;  /* 0x000000080b077207 */ /* 0x000fc40004000000 */
[----:B------:R-:W-:Y:S02]  /*03f0*/  SEL R6, R13, R10, !P0 ;  /* 0x0000000a0d067207 */ /* 0x000fe40004000000 */
[-C--:B-----5:R-:W-:Y:S02]  /*0400*/  IADD3 R2, P1, PT, R2, R9.reuse, RZ ;  /* 0x0000000902027210 */ /* 0x0a0fe40007f3e0ff */
[----:B------:R-:W-:Y:S02]  /*0410*/  IADD3 R5, PT, PT, R5, -R9, R12 ;  /* 0x8000000905057210 */ /* 0x000fe40007ffe00c */
[----:B------:R-:W-:Y:S01]  /*0420*/  IADD3 R4, P0, PT, R7, R4, RZ ;  /* 0x0000000407047210 */ /* 0x000fe20007f1e0ff */
[----:B------:R-:W-:Y:S02]  /*0430*/  IMAD.X R3, R3, 0x1, R17, P1 ;  /* 0x0000000103037824 */ /* 0x000fe400008e0611 */
[----:B------:R-:W-:Y:S01]  /*0440*/  IMAD.WIDE.U32 R10, R2, 0x97b425f, RZ ;  /* 0x097b425f020a7825 */ /* 0x000fe200078e00ff */
[----:B------:R-:W-:-:S03]  /*0450*/  IADD3.X R5, PT, PT, R5, R6, RZ, P0, !PT ;  /* 0x0000000605057210 */ /* 0x000fc600007fe4ff */
[----:B------:R-:W-:-:S04]  /*0460*/  IMAD.WIDE.U32 R8, R3, 0x97b425f, RZ ;  /* 0x097b425f03087825 */ /* 0x000fc800078e00ff */
[----:B------:R-:W-:-:S04]  /*0470*/  IMAD.WIDE.U32 R6, R5, 0x97b425f, RZ ;  /* 0x097b425f05067825 */ /* 0x000fc800078e00ff */
[----:B------:R-:W-:-:S04]  /*0480*/  IMAD.WIDE.U32 R12, P1, R2, -0x684bda13, R8 ;  /* 0x97b425ed020c7825 */ /* 0x000fc80007820008 */
[----:B------:R-:W-:Y:S01]  /*0490*/  IMAD.WIDE.U32 R8, P0, R4, -0x684bda13, R6 ;  /* 0x97b425ed04087825 */ /* 0x000fe20007800006 */
[----:B------:R-:W-:-:S03]  /*04a0*/  MOV R14, R13 ;  /* 0x0000000d000e7202 */ /* 0x000fc60000000f00 */
[----:B------:R-:W-:-:S04]  /*04b0*/  IMAD.WIDE.U32 R6, R4, 0x97b425f, RZ ;  /* 0x097b425f04067825 */ /* 0x000fc800078e00ff */
[----:B------:R-:W-:Y:S01]  /*04c0*/  IMAD.X R15, RZ, RZ, RZ, P1 ;  /* 0x000000ffff0f7224 */ /* 0x000fe200008e06ff */
[----:B------:R-:W-:Y:S01]  /*04d0*/  IADD3 RZ, P1, PT, R11, R12, RZ ;  /* 0x0000000c0bff7210 */ /* 0x000fe20007f3e0ff */
[----:B------:R-:W-:Y:S01]  /*04e0*/  IMAD.X R11, RZ, RZ, RZ, P0 ;  /* 0x000000ffff0b7224 */ /* 0x000fe200000e06ff */
[----:B------:R-:W-:Y:S01]  /*04f0*/  IADD3 RZ, P0, PT, R7, R8, RZ ;  /* 0x0000000807ff7210 */ /* 0x000fe20007f1e0ff */
[----:B------:R-:W-:Y:S02]  /*0500*/  IMAD.MOV.U32 R10, RZ, RZ, R9 ;  /* 0x000000ffff0a7224 */ /* 0x000fe400078e0009 */
[----:B------:R-:W-:-:S04]  /*0510*/  IMAD.WIDE.U32.X R12, R3, -0x684bda13, R14, P1 ;  /* 0x97b425ed030c7825 */ /* 0x000fc800008e040e */
[----:B------:R-:W-:Y:S01]  /*0520*/  IMAD.WIDE.U32.X R6, R5, -0x684bda13, R10, P0 ;  /* 0x97b425ed05067825 */ /* 0x000fe200000e040a */
[--C-:B------:R-:W-:Y:S02]  /*0530*/  SHF.R.U64 R9, R12, 0x4, R13.reuse ;  /* 0x000000040c097819 */ /* 0x100fe4000000120d */
[----:B------:R-:W-:Y:S02]  /*0540*/  SHF.R.U32.HI R12, RZ, 0x4, R13 ;  /* 0x00000004ff0c7819 */ /* 0x000fe4000001160d */
[--C-:B------:R-:W-:Y:S02]  /*0550*/  SHF.R.U64 R11, R6, 0x4, R7.reuse ;  /* 0x00000004060b7819 */ /* 0x100fe40000001207 */
[----:B------:R-:W-:Y:S01]  /*0560*/  SHF.R.U32.HI R8, RZ, 0x4, R7 ;  /* 0x00000004ff087819 */ /* 0x000fe20000011607 */
[----:B------:R-:W-:Y:S01]  /*0570*/  IMAD R12, R12, -0x1b, RZ ;  /* 0xffffffe50c0c7824 */ /* 0x000fe200078e02ff */
[----:B------:R-:W-:Y:S01]  /*0580*/  ISETP.GE.U32.AND P0, PT, R2, 0x1b, PT ;  /* 0x0000001b0200780c */ /* 0x000fe20003f06070 */
[----:B------:R-:W-:-:S03]  /*0590*/  IMAD.WIDE.U32 R4, R11, -0x1b, R4 ;  /* 0xffffffe50b047825 */ /* 0x000fc600078e0004 */
[----:B------:R-:W-:Y:S01]  /*05a0*/  ISETP.GE.U32.AND.EX P0, PT, R3, RZ, PT, P0 ;  /* 0x000000ff0300720c */ /* 0x000fe20003f06100 */
[----:B------:R-:W-:Y:S02]  /*05b0*/  IMAD R8, R8, -0x1b, RZ ;  /* 0xffffffe508087824 */ /* 0x000fe400078e02ff */
[----:B------:R-:W-:-:S03]  /*05c0*/  IMAD.WIDE.U32 R6, R9, -0x1b, R2 ;  /* 0xffffffe509067825 */ /* 0x000fc600078e0002 */
[----:B------:R-:W-:Y:S02]  /*05d0*/  IADD3 R8, PT, PT, R5, -R11, R8 ;  /* 0x8000000b05087210 */ /* 0x000fe40007ffe008 */
[----:B------:R-:W-:Y:S02]  /*05e0*/  IADD3 R7, PT, PT, R7, -R9, R12 ;  /* 0x8000000907077210 */ /* 0x000fe40007ffe00c */
[----:B------:R-:W-:-:S04]  /*05f0*/  IADD3 R5, P1, PT, R4, R6, RZ ;  /* 0x0000000604057210 */ /* 0x000fc80007f3e0ff */
[----:B------:R-:W-:Y:S01]  /*0600*/  IADD3 R6, P2, PT, R5, -0x1b, RZ ;  /* 0xffffffe505067810 */ /* 0x000fe20007f5e0ff */
[----:B------:R-:W-:Y:S01]  /*0610*/  IMAD.X R7, R7, 0x1, R8, P1 ;  /* 0x0000000107077824 */ /* 0x000fe200008e0608 */
[----:B------:R-:W-:-:S04]  /*0620*/  ISETP.GE.U32.AND P1, PT, R5, 0x1b, PT ;  /* 0x0000001b0500780c */ /* 0x000fc80003f26070 */
[C---:B------:R-:W-:Y:S02]  /*0630*/  ISETP.GE.U32.AND.EX P1, PT, R7.reuse, RZ, PT, P1 ;  /* 0x000000ff0700720c */ /* 0x040fe40003f26110 */
[----:B------:R-:W-:Y:S02]  /*0640*/  IADD3.X R4, PT, PT, R7, -0x1, RZ, P2, !PT ;  /* 0xffffffff07047810 */ /* 0x000fe400017fe4ff */
[----:B------:R-:W-:Y:S02]  /*0650*/  SEL R6, R5, R6, !P1 ;  /* 0x0000000605067207 */ /* 0x000fe40004800000 */
[----:B------:R-:W-:Y:S01]  /*0660*/  SEL R4, R7, R4, !P1 ;  /* 0x0000000407047207 */ /* 0x000fe20004800000 */
[----:B------:R-:W-:Y:S06]  /*0670*/  @!P0 BRA `(.L_x_1) ;  /* 0x0000000000988947 */ /* 0x000fec0003800000 */
.L_x_2:
[----:B------:R-:W-:-:S04]  /*0680*/  IMAD.WIDE.U32 R8, R3, 0x97b425f, RZ ;  /* 0x097b425f03087825 */ /* 0x000fc800078e00ff */
[----:B------:R-:W-:-:S04]  /*0690*/  IMAD.WIDE.U32 R10, P0, R2, -0x684bda13, R8 ;  /* 0x97b425ed020a7825 */ /* 0x000fc80007800008 */
[----:B------:R-:W-:Y:S01]  /*06a0*/  IMAD.WIDE.U32 R8, R2, 0x97b425f, RZ ;  /* 0x097b425f02087825 */ /* 0x000fe200078e00ff */
[----:B------:R-:W-:-:S03]  /*06b0*/  IADD3.X R13, PT, PT, RZ, RZ, RZ, P0, !PT ;  /* 0x000000ffff0d7210 */ /* 0x000fc600007fe4ff */
[----:B------:R-:W-:Y:S01]  /*06c0*/  IMAD.MOV.U32 R12, RZ, RZ, R11 ;  /* 0x000000ffff0c7224 */ /* 0x000fe200078e000b */
[----:B------:R-:W-:-:S05]  /*06d0*/  IADD3 RZ, P0, PT, R9, R10, RZ ;  /* 0x0000000a09ff7210 */ /* 0x000fca0007f1e0ff */
[----:B------:R-:W-:-:S05]  /*06e0*/  IMAD.WIDE.U32.X R10, R3, -0x684bda13, R12, P0 ;  /* 0x97b425ed030a7825 */ /* 0x000fca00000e040c */
[--C-:B------:R-:W-:Y:S02]  /*06f0*/  SHF.R.U32.HI R9, RZ, 0x4, R11.reuse ;  /* 0x00000004ff097819 */ /* 0x100fe4000001160b */
[----:B------:R-:W-:-:S03]  /*0700*/  SHF.R.U64 R8, R10, 0x4, R11 ;  /* 0x000000040a087819 */ /* 0x000fc6000000120b */
[----:B------:R-:W-:-:S04]  /*0710*/  IMAD.WIDE.U32 R12, R9, -0x2f684bda, RZ ;  /* 0xd097b426090c7825 */ /* 0x000fc800078e00ff */
[----:B------:R-:W-:-:S04]  /*0720*/  IMAD.WIDE.U32 R10, R8, -0x2f684bda, RZ ;  /* 0xd097b426080a7825 */ /* 0x000fc800078e00ff */
[----:B------:R-:W-:-:S04]  /*0730*/  IMAD.WIDE.U32 R12, P0, R8, 0x97b425e, R12 ;  /* 0x097b425e080c7825 */ /* 0x000fc8000780000c */
[----:B------:R-:W-:Y:S01]  /*0740*/  IMAD.X R15, RZ, RZ, RZ, P0 ;  /* 0x000000ffff0f7224 */ /* 0x000fe200000e06ff */
[----:B------:R-:W-:Y:S02]  /*0750*/  IADD3 RZ, P0, PT, R11, R12, RZ ;  /* 0x0000000c0bff7210 */ /* 0x000fe40007f1e0ff */
[----:B------:R-:W-:-:S05]  /*0760*/  MOV R14, R13 ;  /* 0x0000000d000e7202 */ /* 0x000fca0000000f00 */
[----:B------:R-:W-:-:S04]  /*0770*/  IMAD.WIDE.U32.X R10, R9, 0x97b425e, R14, P0 ;  /* 0x097b425e090a7825 */ /* 0x000fc800000e040e */
[----:B------:R-:W-:Y:S02]  /*0780*/  IMAD R11, R11, -0x1b, RZ ;  /* 0xffffffe50b0b7824 */ /* 0x000fe400078e02ff */
[----:B------:R-:W-:-:S05]  /*0790*/  IMAD.WIDE.U32 R12, R10, -0x1b, R8 ;  /* 0xffffffe50a0c7825 */ /* 0x000fca00078e0008 */
[----:B------:R-:W-:Y:S02]  /*07a0*/  IADD3 R11, PT, PT, R13, -R10, R11 ;  /* 0x8000000a0d0b7210 */ /* 0x000fe40007ffe00b */
[----:B------:R-:W-:-:S05]  /*07b0*/  IADD3 R12, P0, PT, R6, R12, RZ ;  /* 0x0000000c060c7210 */ /* 0x000fca0007f1e0ff */
[----:B------:R-:W-:-:S04]  /*07c0*/  IMAD.X R13, R4, 0x1, R11, P0 ;  /* 0x00000001040d7824 */ /* 0x000fc800000e060b */
[----:B------:R-:W-:-:S04]  /*07d0*/  IMAD.WIDE.U32 R4, R13, 0x97b425f, RZ ;  /* 0x097b425f0d047825 */ /* 0x000fc800078e00ff */
[----:B------:R-:W-:-:S04]  /*07e0*/  IMAD.WIDE.U32 R6, P0, R12, -0x684bda13, R4 ;  /* 0x97b425ed0c067825 */ /* 0x000fc80007800004 */
[----:B------:R-:W-:Y:S01]  /*07f0*/  IMAD.WIDE.U32 R4, R12, 0x97b425f, RZ ;  /* 0x097b425f0c047825 */ /* 0x000fe200078e00ff */
[----:B------:R-:W-:-:S03]  /*0800*/  MOV R10, R7 ;  /* 0x00000007000a7202 */ /* 0x000fc60000000f00 */
[----:B------:R-:W-:Y:S01]  /*0810*/  IMAD.X R11, RZ, RZ, RZ, P0 ;  /* 0x000000ffff0b7224 */ /* 0x000fe200000e06ff */
[----:B------:R-:W-:-:S05]  /*0820*/  IADD3 RZ, P0, PT, R5, R6, RZ ;  /* 0x0000000605ff7210 */ /* 0x000fca0007f1e0ff */
[----:B------:R-:W-:Y:S01]  /*0830*/  IMAD.WIDE.U32.X R4, R13, -0x684bda13, R10, P0 ;  /* 0x97b425ed0d047825 */ /* 0x000fe200000e040a */
[----:B------:R-:W-:-:S03]  /*0840*/  ISETP.GT.U32.AND P0, PT, R2, 0x2d8, PT ;  /* 0x000002d80200780c */ /* 0x000fc60003f04070 */
[----:B------:R-:W-:Y:S01]  /*0850*/  IMAD.MOV.U32 R2, RZ, RZ, R8 ;  /* 0x000000ffff027224 */ /* 0x000fe200078e0008 */
[----:B------:R-:W-:Y:S02]  /*0860*/  ISETP.GT.U32.AND.EX P0, PT, R3, RZ, PT, P0 ;  /* 0x000000ff0300720c */ /* 0x000fe40003f04100 */
[--C-:B------:R-:W-:Y:S02]  /*0870*/  SHF.R.U64 R11, R4, 0x4, R5.reuse ;  /* 0x00000004040b7819 */ /* 0x100fe40000001205 */
[----:B------:R-:W-:Y:S02]  /*0880*/  SHF.R.U32.HI R4, RZ, 0x4, R5 ;  /* 0x00000004ff047819 */ /* 0x000fe40000011605 */
[----:B------:R-:W-:Y:S01]  /*0890*/  MOV R3, R9 ;  /* 0x0000000900037202 */ /* 0x000fe20000000f00 */
[----:B------:R-:W-:-:S04]  /*08a0*/  IMAD.WIDE.U32 R6, R11, -0x1b, R12 ;  /* 0xffffffe50b067825 */ /* 0x000fc800078e000c */
[----:B------:R-:W-:-:S05]  /*08b0*/  IMAD R4, R4, -0x1b, RZ ;  /* 0xffffffe504047824 */ /* 0x000fca00078e02ff */
[----:B------:R-:W-:Y:S01]  /*08c0*/  IADD3 R4, PT, PT, R7, -R11, R4 ;  /* 0x8000000b07047210 */ /* 0x000fe20007ffe004 */
[----:B------:R-:W-:Y:S06]  /*08d0*/  @P0 BRA `(.L_x_2) ;  /* 0xfffffffc00680947 */ /* 0x000fec000383ffff */
.L_x_1:
[----:B------:R-:W-:Y:S05]  /*08e0*/  BSYNC.RECONVERGENT B0 ;  /* 0x0000000000007941 */ /* 0x000fea0003800200 */
.L_x_0:
[----:B------:R-:W0:Y:S01]  /*08f0*/  LDCU.64 UR6, c[0x0][0x388] ;  /* 0x00007100ff0677ac */ /* 0x000e220008000a00 */
[----:B------:R-:W-:-:S04]  /*0900*/  ISETP.NE.U32.AND P0, PT, R6, RZ, PT ;  /* 0x000000ff0600720c */ /* 0x000fc80003f05070 */
[----:B------:R-:W-:-:S04]  /*0910*/  ISETP.NE.AND.EX P0, PT, R4, RZ, PT, P0 ;  /* 0x000000ff0400720c */ /* 0x000fc80003f05300 */
[----:B------:R-:W-:Y:S02]  /*0920*/  SEL R5, RZ, 0x1, P0 ;  /* 0x00000001ff057807 */ /* 0x000fe40000000000 */
[----:B0-----:R-:W-:-:S04]  /*0930*/  IADD3 R2, P1, PT, R0, UR6, RZ ;  /* 0x0000000600027c10 */ /* 0x001fc8000ff3e0ff */
[----:B------:R-:W-:-:S05]  /*0940*/  LEA.HI.X.SX32 R3, R0, UR7, 0x1, P1 ;  /* 0x0000000700037c11 */ /* 0x000fca00088f0eff */
[----:B------:R-:W-:Y:S01]  /*0950*/  STG.E.U8 desc[UR4][R2.64], R5 ;  /* 0x0000000502007986 */ /* 0x000fe2000c101104 */
[----:B------:R-:W-:Y:S05]  /*0960*/  EXIT ;  /* 0x000000000000794d */ /* 0x000fea0003800000 */
.L_x_3:
[----:B------:R-:W-:-:S00]  /*0970*/  BRA `(.L_x_3) ;  /* 0xfffffffc00fc7947 */ /* 0x000fc0000383ffff */
[----:B------:R-:W-:-:S00]  /*0980*/  NOP ;  /* 0x0000000000007918 */ /* 0x000fc00000000000 */
[----:B------:R-:W-:-:S00]  /*0990*/  NOP ;  /* 0x0000000000007918 */ /* 0x000fc00000000000 */
[----:B------:R-:W-:-:S00]  /*09a0*/  NOP ;  /* 0x0000000000007918 */ /* 0x000fc00000000000 */
[----:B------:R-:W-:-:S00]  /*09b0*/  NOP ;  /* 0x0000000000007918 */ /* 0x000fc00000000000 */
[----:B------:R-:W-:-:S00]  /*09c0*/  NOP ;  /* 0x0000000000007918 */ /* 0x000fc00000000000 */
[----:B------:R-:W-:-:S00]  /*09d0*/  NOP ;  /* 0x0000000000007918 */ /* 0x000fc00000000000 */
[----:B------:R-:W-:-:S00]  /*09e0*/  NOP ;  /* 0x0000000000007918 */ /* 0x000fc00000000000 */
[----:B------:R-:W-:-:S00]  /*09f0*/  NOP ;  /* 0x0000000000007918 */ /* 0x000fc00000000000 */
.L_x_4:


//--------------------- .nv.shared.reserved.0     --------------------------
	.section	.nv.shared.reserved.0,"aw",@nobits
	.weak		__nv_reservedSMEM_offset_0_alias
	.size		__nv_reservedSMEM_offset_0_alias, 0, 64
	.other		__nv_reservedSMEM_offset_0_alias,@"STO_CUDA_RESERVED_SHARED STV_DEFAULT"
__nv_reservedSMEM_offset_0_alias:
	.zero		0
	.zero		64


//--------------------- .nv.constant0._Z21mod27_attractor_checkPmPbi --------------------------
	.section	.nv.constant0._Z21mod27_attractor_checkPmPbi,"a",@progbits
	.sectionflags	@""
	.align	4
.nv.constant0._Z21mod27_attractor_checkPmPbi:
	.zero		916


//--------------------- SYMBOLS --------------------------

	.type		.nv.reservedSmem.offset0,@object
	.size		.nv.reservedSmem.offset0,0x4
